//
// Generated by NVIDIA NVVM Compiler
//
// Compiler Build ID: CL-36424714
// Cuda compilation tools, release 13.0, V13.0.88
// Based on NVVM 20.0.0
//

.version 9.0
.target sm_100
.address_size 64

	// .globl	_Z20matrixMultiplyKernelPfS_S_iiii

.visible .entry _Z20matrixMultiplyKernelPfS_S_iiii(
	.param .u64 .ptr .align 1 _Z20matrixMultiplyKernelPfS_S_iiii_param_0,
	.param .u64 .ptr .align 1 _Z20matrixMultiplyKernelPfS_S_iiii_param_1,
	.param .u64 .ptr .align 1 _Z20matrixMultiplyKernelPfS_S_iiii_param_2,
	.param .u32 _Z20matrixMultiplyKernelPfS_S_iiii_param_3,
	.param .u32 _Z20matrixMultiplyKernelPfS_S_iiii_param_4,
	.param .u32 _Z20matrixMultiplyKernelPfS_S_iiii_param_5,
	.param .u32 _Z20matrixMultiplyKernelPfS_S_iiii_param_6
)
{
	.reg .pred 	%p<13>;
	.reg .b32 	%r<41>;
	.reg .b32 	%f<68>;
	.reg .b64 	%rd<53>;

	ld.param.u64 	%rd7, [_Z20matrixMultiplyKernelPfS_S_iiii_param_0];
	ld.param.u64 	%rd8, [_Z20matrixMultiplyKernelPfS_S_iiii_param_1];
	ld.param.u64 	%rd6, [_Z20matrixMultiplyKernelPfS_S_iiii_param_2];
	ld.param.u32 	%r20, [_Z20matrixMultiplyKernelPfS_S_iiii_param_3];
	ld.param.u32 	%r18, [_Z20matrixMultiplyKernelPfS_S_iiii_param_4];
	ld.param.u32 	%r19, [_Z20matrixMultiplyKernelPfS_S_iiii_param_6];
	cvta.to.global.u64 	%rd1, %rd8;
	cvta.to.global.u64 	%rd2, %rd7;
	mov.u32 	%r21, %ctaid.y;
	mov.u32 	%r22, %ntid.y;
	mov.u32 	%r23, %tid.y;
	mad.lo.s32 	%r1, %r21, %r22, %r23;
	mov.u32 	%r24, %ctaid.x;
	mov.u32 	%r25, %ntid.x;
	mov.u32 	%r26, %tid.x;
	mad.lo.s32 	%r2, %r24, %r25, %r26;
	setp.ge.s32 	%p1, %r1, %r20;
	setp.ge.s32 	%p2, %r2, %r19;
	or.pred  	%p3, %p1, %p2;
	@%p3 bra 	$L__BB0_14;
	setp.lt.s32 	%p4, %r18, 1;
	mov.f32 	%f67, 0f00000000;
	@%p4 bra 	$L__BB0_13;
	mul.lo.s32 	%r3, %r18, %r1;
	and.b32  	%r4, %r18, 7;
	setp.lt.u32 	%p5, %r18, 8;
	mov.f32 	%f67, 0f00000000;
	mov.b32 	%r39, 0;
	@%p5 bra 	$L__BB0_5;
	and.b32  	%r39, %r18, 2147483640;
	neg.s32 	%r37, %r39;
	shl.b32 	%r7, %r19, 3;
	mul.wide.u32 	%rd9, %r3, 4;
	add.s64 	%rd10, %rd9, %rd2;
	add.s64 	%rd52, %rd10, 16;
	mov.f32 	%f67, 0f00000000;
	mul.wide.s32 	%rd13, %r19, 4;
	mov.u32 	%r36, %r2;
$L__BB0_4:
	.pragma "nounroll";
	ld.global.f32 	%f17, [%rd52+-16];
	mul.wide.s32 	%rd11, %r36, 4;
	add.s64 	%rd12, %rd1, %rd11;
	ld.global.f32 	%f18, [%rd12];
	fma.rn.f32 	%f19, %f17, %f18, %f67;
	ld.global.f32 	%f20, [%rd52+-12];
	add.s64 	%rd14, %rd12, %rd13;
	ld.global.f32 	%f21, [%rd14];
	fma.rn.f32 	%f22, %f20, %f21, %f19;
	ld.global.f32 	%f23, [%rd52+-8];
	add.s64 	%rd15, %rd14, %rd13;
	ld.global.f32 	%f24, [%rd15];
	fma.rn.f32 	%f25, %f23, %f24, %f22;
	ld.global.f32 	%f26, [%rd52+-4];
	add.s64 	%rd16, %rd15, %rd13;
	ld.global.f32 	%f27, [%rd16];
	fma.rn.f32 	%f28, %f26, %f27, %f25;
	ld.global.f32 	%f29, [%rd52];
	add.s64 	%rd17, %rd16, %rd13;
	ld.global.f32 	%f30, [%rd17];
	fma.rn.f32 	%f31, %f29, %f30, %f28;
	ld.global.f32 	%f32, [%rd52+4];
	add.s64 	%rd18, %rd17, %rd13;
	ld.global.f32 	%f33, [%rd18];
	fma.rn.f32 	%f34, %f32, %f33, %f31;
	ld.global.f32 	%f35, [%rd52+8];
	add.s64 	%rd19, %rd18, %rd13;
	ld.global.f32 	%f36, [%rd19];
	fma.rn.f32 	%f37, %f35, %f36, %f34;
	ld.global.f32 	%f38, [%rd52+12];
	add.s64 	%rd20, %rd19, %rd13;
	ld.global.f32 	%f39, [%rd20];
	fma.rn.f32 	%f67, %f38, %f39, %f37;
	add.s32 	%r37, %r37, 8;
	add.s32 	%r36, %r36, %r7;
	add.s64 	%rd52, %rd52, 32;
	setp.ne.s32 	%p6, %r37, 0;
	@%p6 bra 	$L__BB0_4;
$L__BB0_5:
	setp.eq.s32 	%p7, %r4, 0;
	@%p7 bra 	$L__BB0_13;
	and.b32  	%r13, %r18, 3;
	setp.lt.u32 	%p8, %r4, 4;
	@%p8 bra 	$L__BB0_8;
	add.s32 	%r28, %r39, %r3;
	mul.wide.u32 	%rd21, %r28, 4;
	add.s64 	%rd22, %rd2, %rd21;
	ld.global.f32 	%f41, [%rd22];
	mad.lo.s32 	%r29, %r39, %r19, %r2;
	mul.wide.s32 	%rd23, %r29, 4;
	add.s64 	%rd24, %rd1, %rd23;
	ld.global.f32 	%f42, [%rd24];
	fma.rn.f32 	%f43, %f41, %f42, %f67;
	cvt.u64.u32 	%rd25, %r3;
	cvt.u64.u32 	%rd26, %r39;
	add.s64 	%rd27, %rd26, %rd25;
	shl.b64 	%rd28, %rd27, 2;
	add.s64 	%rd29, %rd2, %rd28;
	ld.global.f32 	%f44, [%rd29+4];
	mul.wide.s32 	%rd30, %r19, 4;
	add.s64 	%rd31, %rd24, %rd30;
	ld.global.f32 	%f45, [%rd31];
	fma.rn.f32 	%f46, %f44, %f45, %f43;
	ld.global.f32 	%f47, [%rd29+8];
	add.s64 	%rd32, %rd31, %rd30;
	ld.global.f32 	%f48, [%rd32];
	fma.rn.f32 	%f49, %f47, %f48, %f46;
	ld.global.f32 	%f50, [%rd29+12];
	add.s64 	%rd33, %rd32, %rd30;
	ld.global.f32 	%f51, [%rd33];
	fma.rn.f32 	%f67, %f50, %f51, %f49;
	add.s32 	%r39, %r39, 4;
$L__BB0_8:
	setp.eq.s32 	%p9, %r13, 0;
	@%p9 bra 	$L__BB0_13;
	setp.eq.s32 	%p10, %r13, 1;
	@%p10 bra 	$L__BB0_11;
	add.s32 	%r30, %r39, %r3;
	mul.wide.u32 	%rd34, %r30, 4;
	add.s64 	%rd35, %rd2, %rd34;
	ld.global.f32 	%f53, [%rd35];
	mad.lo.s32 	%r31, %r39, %r19, %r2;
	mul.wide.s32 	%rd36, %r31, 4;
	add.s64 	%rd37, %rd1, %rd36;
	ld.global.f32 	%f54, [%rd37];
	fma.rn.f32 	%f55, %f53, %f54, %f67;
	cvt.u64.u32 	%rd38, %r3;
	cvt.u64.u32 	%rd39, %r39;
	add.s64 	%rd40, %rd39, %rd38;
	shl.b64 	%rd41, %rd40, 2;
	add.s64 	%rd42, %rd2, %rd41;
	ld.global.f32 	%f56, [%rd42+4];
	mul.wide.s32 	%rd43, %r19, 4;
	add.s64 	%rd44, %rd37, %rd43;
	ld.global.f32 	%f57, [%rd44];
	fma.rn.f32 	%f67, %f56, %f57, %f55;
	add.s32 	%r39, %r39, 2;
$L__BB0_11:
	and.b32  	%r32, %r18, 1;
	setp.eq.b32 	%p11, %r32, 1;
	not.pred 	%p12, %p11;
	@%p12 bra 	$L__BB0_13;
	add.s32 	%r33, %r39, %r3;
	mul.wide.u32 	%rd45, %r33, 4;
	add.s64 	%rd46, %rd2, %rd45;
	ld.global.f32 	%f58, [%rd46];
	mad.lo.s32 	%r34, %r39, %r19, %r2;
	mul.wide.s32 	%rd47, %r34, 4;
	add.s64 	%rd48, %rd1, %rd47;
	ld.global.f32 	%f59, [%rd48];
	fma.rn.f32 	%f67, %f58, %f59, %f67;
$L__BB0_13:
	mad.lo.s32 	%r35, %r19, %r1, %r2;
	cvta.to.global.u64 	%rd49, %rd6;
	mul.wide.s32 	%rd50, %r35, 4;
	add.s64 	%rd51, %rd49, %rd50;
	st.global.f32 	[%rd51], %f67;
$L__BB0_14:
	ret;

}


// ===== COMPILED SASS (sm_100) =====

	.target	sm_100

	.elftype	@"ET_EXEC"


//--------------------- .note.nv.tkinfo           --------------------------
	.section	.note.nv.tkinfo,"",@"SHT_NOTE"
	.sectionflags	@"SHF_NOTE_NV_TKINFO"
	.tkinfo
        /*0018*/ 	.word	0x00000002
        /*0030*/ 	.string	""
        /*0030*/ 	.string	"ptxas"
        /*0030*/ 	.string	"Cuda compilation tools, release 13.0, V13.0.88"
        /*0030*/ 	.string	"Build cuda_13.0.r13.0/compiler.36424714_0"
        /*0030*/ 	.string	"-arch sm_100 -m 64 "



//--------------------- .note.nv.cuinfo           --------------------------
	.section	.note.nv.cuinfo,"",@"SHT_NOTE"
	.sectionflags	@"SHF_NOTE_NV_CUINFO"
        /*0018*/ 	.short	0x0002
        /*001a*/ 	.short	0x0064
        /*001c*/ 	.short	0x0082
	.zero		2


//--------------------- .nv.info                  --------------------------
	.section	.nv.info,"",@"SHT_CUDA_INFO"
	.align	4


	//----- nvinfo : EIATTR_REGCOUNT
	.align		4
        /*0000*/ 	.byte	0x04, 0x2f
        /*0002*/ 	.short	(.L_1 - .L_0)
	.align		4
.L_0:
        /*0004*/ 	.word	index@(_Z20matrixMultiplyKernelPfS_S_iiii)
        /*0008*/ 	.word	0x00000020


	//----- nvinfo : EIATTR_FRAME_SIZE
	.align		4
.L_1:
        /*000c*/ 	.byte	0x04, 0x11
        /*000e*/ 	.short	(.L_3 - .L_2)
	.align		4
.L_2:
        /*0010*/ 	.word	index@(_Z20matrixMultiplyKernelPfS_S_iiii)
        /*0014*/ 	.word	0x00000000


	//----- nvinfo : EIATTR_MIN_STACK_SIZE
	.align		4
.L_3:
        /*0018*/ 	.byte	0x04, 0x12
        /*001a*/ 	.short	(.L_5 - .L_4)
	.align		4
.L_4:
        /*001c*/ 	.word	index@(_Z20matrixMultiplyKernelPfS_S_iiii)
        /*0020*/ 	.word	0x00000000
.L_5:


//--------------------- .nv.compat                --------------------------
	.section	.nv.compat,"",@"SHT_CUDA_COMPAT_INFO"
	.align	4
        /*0000*/ 	.byte	0x02, 0x09, 0x00, 0x00, 0x02, 0x02, 0x01, 0x00, 0x02, 0x05, 0x05, 0x00, 0x03, 0x07, 0x01, 0x01
        /*0010*/ 	.byte	0x02, 0x03, 0x00, 0x00, 0x02, 0x06, 0x01, 0x00, 0x04, 0x0b, 0x08, 0x00, 0x09, 0x00, 0x00, 0x00
        /*0020*/ 	.byte	0x00, 0x00, 0x00, 0x00


//--------------------- .nv.info._Z20matrixMultiplyKernelPfS_S_iiii --------------------------
	.section	.nv.info._Z20matrixMultiplyKernelPfS_S_iiii,"",@"SHT_CUDA_INFO"
	.sectionflags	@""
	.align	4


	//----- nvinfo : EIATTR_CUDA_API_VERSION
	.align		4
        /*0000*/ 	.byte	0x04, 0x37
        /*0002*/ 	.short	(.L_7 - .L_6)
.L_6:
        /*0004*/ 	.word	0x00000082


	//----- nvinfo : EIATTR_KPARAM_INFO
	.align		4
.L_7:
        /*0008*/ 	.byte	0x04, 0x17
        /*000a*/ 	.short	(.L_9 - .L_8)
.L_8:
        /*000c*/ 	.word	0x00000000
        /*0010*/ 	.short	0x0006
        /*0012*/ 	.short	0x0024
        /*0014*/ 	.byte	0x00, 0xf0, 0x11, 0x00


	//----- nvinfo : EIATTR_KPARAM_INFO
	.align		4
.L_9:
        /*0018*/ 	.byte	0x04, 0x17
        /*001a*/ 	.short	(.L_11 - .L_10)
.L_10:
        /*001c*/ 	.word	0x00000000
        /*0020*/ 	.short	0x0005
        /*0022*/ 	.short	0x0020
        /*0024*/ 	.byte	0x00, 0xf0, 0x11, 0x00


	//----- nvinfo : EIATTR_KPARAM_INFO
	.align		4
.L_11:
        /*0028*/ 	.byte	0x04, 0x17
        /*002a*/ 	.short	(.L_13 - .L_12)
.L_12:
        /*002c*/ 	.word	0x00000000
        /*0030*/ 	.short	0x0004
        /*0032*/ 	.short	0x001c
        /*0034*/ 	.byte	0x00, 0xf0, 0x11, 0x00


	//----- nvinfo : EIATTR_KPARAM_INFO
	.align		4
.L_13:
        /*0038*/ 	.byte	0x04, 0x17
        /*003a*/ 	.short	(.L_15 - .L_14)
.L_14:
        /*003c*/ 	.word	0x00000000
        /*0040*/ 	.short	0x0003
        /*0042*/ 	.short	0x0018
        /*0044*/ 	.byte	0x00, 0xf0, 0x11, 0x00


	//----- nvinfo : EIATTR_KPARAM_INFO
	.align		4
.L_15:
        /*0048*/ 	.byte	0x04, 0x17
        /*004a*/ 	.short	(.L_17 - .L_16)
.L_16:
        /*004c*/ 	.word	0x00000000
        /*0050*/ 	.short	0x0002
        /*0052*/ 	.short	0x0010
        /*0054*/ 	.byte	0x00, 0xf5, 0x21, 0x00


	//----- nvinfo : EIATTR_KPARAM_INFO
	.align		4
.L_17:
        /*0058*/ 	.byte	0x04, 0x17
        /*005a*/ 	.short	(.L_19 - .L_18)
.L_18:
        /*005c*/ 	.word	0x00000000
        /*0060*/ 	.short	0x0001
        /*0062*/ 	.short	0x0008
        /*0064*/ 	.byte	0x00, 0xf5, 0x21, 0x00


	//----- nvinfo : EIATTR_KPARAM_INFO
	.align		4
.L_19:
        /*0068*/ 	.byte	0x04, 0x17
        /*006a*/ 	.short	(.L_21 - .L_20)
.L_20:
        /*006c*/ 	.word	0x00000000
        /*0070*/ 	.short	0x0000
        /*0072*/ 	.short	0x0000
        /*0074*/ 	.byte	0x00, 0xf5, 0x21, 0x00


	//----- nvinfo : EIATTR_SPARSE_MMA_MASK
	.align		4
.L_21:
        /*0078*/ 	.byte	0x03, 0x50
        /*007a*/ 	.short	0x0000


	//----- nvinfo : EIATTR_MAXREG_COUNT
	.align		4
        /*007c*/ 	.byte	0x03, 0x1b
        /*007e*/ 	.short	0x00ff


	//----- nvinfo : EIATTR_MERCURY_ISA_VERSION
	.align		4
        /*0080*/ 	.byte	0x03, 0x5f
        /*0082*/ 	.short	0x0101


	//----- nvinfo : EIATTR_VRC_CTA_INIT_COUNT
	.align		4
        /*0084*/ 	.byte	0x02, 0x4a
	.zero		1
	.zero		1


	//----- nvinfo : EIATTR_EXIT_INSTR_OFFSETS
	.align		4
        /*0088*/ 	.byte	0x04, 0x1c
        /*008a*/ 	.short	(.L_23 - .L_22)


	//   ....[0]....
.L_22:
        /*008c*/ 	.word	0x000000d0


	//   ....[1]....
        /*0090*/ 	.word	0x000008f0


	//----- nvinfo : EIATTR_CBANK_PARAM_SIZE
	.align		4
.L_23:
        /*0094*/ 	.byte	0x03, 0x19
        /*0096*/ 	.short	0x0028


	//----- nvinfo : EIATTR_PARAM_CBANK
	.align		4
        /*0098*/ 	.byte	0x04, 0x0a
        /*009a*/ 	.short	(.L_25 - .L_24)
	.align		4
.L_24:
        /*009c*/ 	.word	index@(.nv.constant0._Z20matrixMultiplyKernelPfS_S_iiii)
        /*00a0*/ 	.short	0x0380
        /*00a2*/ 	.short	0x0028


	//----- nvinfo : EIATTR_SW_WAR
	.align		4
.L_25:
        /*00a4*/ 	.byte	0x04, 0x36
        /*00a6*/ 	.short	(.L_27 - .L_26)
.L_26:
        /*00a8*/ 	.word	0x00000008
.L_27:


//--------------------- .nv.callgraph             --------------------------
	.section	.nv.callgraph,"",@"SHT_CUDA_CALLGRAPH"
	.align	4
	.sectionentsize	8
	.align		4
        /*0000*/ 	.word	0x00000000
	.align		4
        /*0004*/ 	.word	0xffffffff
	.align		4
        /*0008*/ 	.word	0x00000000
	.align		4
        /*000c*/ 	.word	0xfffffffe
	.align		4
        /*0010*/ 	.word	0x00000000
	.align		4
        /*0014*/ 	.word	0xfffffffd
	.align		4
        /*0018*/ 	.word	0x00000000
	.align		4
        /*001c*/ 	.word	0xfffffffc


//--------------------- .text._Z20matrixMultiplyKernelPfS_S_iiii --------------------------
	.section	.text._Z20matrixMultiplyKernelPfS_S_iiii,"ax",@progbits
	.align	128
        .global         _Z20matrixMultiplyKernelPfS_S_iiii
        .type           _Z20matrixMultiplyKernelPfS_S_iiii,@function
        .size           _Z20matrixMultiplyKernelPfS_S_iiii,(.L_x_5 - _Z20matrixMultiplyKernelPfS_S_iiii)
        .other          _Z20matrixMultiplyKernelPfS_S_iiii,@"STO_CUDA_ENTRY STV_DEFAULT"
_Z20matrixMultiplyKernelPfS_S_iiii:
.text._Z20matrixMultiplyKernelPfS_S_iiii:
[----:B------:R-:W-:Y:S01]  /*0000*/  LDC R1, c[0x0][0x37c] ;  /* 0x0000df00ff017b82 */ /* 0x000fe20000000800 */
[----:B------:R-:W0:Y:S07]  /*0010*/  S2R R5, SR_TID.X ;  /* 0x0000000000057919 */ /* 0x000e2e0000002100 */
[----:B------:R-:W1:Y:S01]  /*0020*/  LDC R16, c[0x0][0x364] ;  /* 0x0000d900ff107b82 */ /* 0x000e620000000800 */
[----:B------:R-:W2:Y:S01]  /*0030*/  LDCU UR6, c[0x0][0x398] ;  /* 0x00007300ff0677ac */ /* 0x000ea20008000800 */
[----:B------:R-:W1:Y:S06]  /*0040*/  S2R R3, SR_TID.Y ;  /* 0x0000000000037919 */ /* 0x000e6c0000002200 */
[----:B------:R-:W0:Y:S08]  /*0050*/  S2UR UR5, SR_CTAID.X ;  /* 0x00000000000579c3 */ /* 0x000e300000002500 */
[----:B------:R-:W0:Y:S08]  /*0060*/  LDC R0, c[0x0][0x360] ;  /* 0x0000d800ff007b82 */ /* 0x000e300000000800 */
[----:B------:R-:W1:Y:S08]  /*0070*/  S2UR UR4, SR_CTAID.Y ;  /* 0x00000000000479c3 */ /* 0x000e700000002600 */
[----:B------:R-:W3:Y:S01]  /*0080*/  LDC R17, c[0x0][0x3a4] ;  /* 0x0000e900ff117b82 */ /* 0x000ee20000000800 */
[----:B0-----:R-:W-:-:S02]  /*0090*/  IMAD R0, R0, UR5, R5 ;  /* 0x0000000500007c24 */ /* 0x001fc4000f8e0205 */
[----:B-1----:R-:W-:-:S03]  /*00a0*/  IMAD R16, R16, UR4, R3 ;  /* 0x0000000410107c24 */ /* 0x002fc6000f8e0203 */
[----:B---3--:R-:W-:-:S04]  /*00b0*/  ISETP.GE.AND P0, PT, R0, R17, PT ;  /* 0x000000110000720c */ /* 0x008fc80003f06270 */
[----:B--2---:R-:W-:-:S13]  /*00c0*/  ISETP.GE.OR P0, PT, R16, UR6, P0 ;  /* 0x0000000610007c0c */ /* 0x004fda0008706670 */
[----:B------:R-:W-:Y:S05]  /*00d0*/  @P0 EXIT ;  /* 0x000000000000094d */ /* 0x000fea0003800000 */
[----:B------:R-:W0:Y:S01]  /*00e0*/  LDC R19, c[0x0][0x39c] ;  /* 0x0000e700ff137b82 */ /* 0x000e220000000800 */
[----:B------:R-:W1:Y:S01]  /*00f0*/  LDCU.64 UR4, c[0x0][0x358] ;  /* 0x00006b00ff0477ac */ /* 0x000e620008000a00 */
[----:B------:R-:W-:Y:S01]  /*0100*/  HFMA2 R24, -RZ, RZ, 0, 0 ;  /* 0x00000000ff187431 */ /* 0x000fe200000001ff */
[----:B0-----:R-:W-:-:S13]  /*0110*/  ISETP.GE.AND P0, PT, R19, 0x1, PT ;  /* 0x000000011300780c */ /* 0x001fda0003f06270 */
[----:B-1----:R-:W-:Y:S05]  /*0120*/  @!P0 BRA `(.L_x_0) ;  /* 0x0000000400e08947 */ /* 0x002fea0003800000 */
[C---:B------:R-:W-:Y:S01]  /*0130*/  ISETP.GE.U32.AND P1, PT, R19.reuse, 0x8, PT ;  /* 0x000000081300780c */ /* 0x040fe20003f26070 */
[----:B------:R-:W-:Y:S01]  /*0140*/  IMAD R20, R16, R19, RZ ;  /* 0x0000001310147224 */ /* 0x000fe200078e02ff */
[----:B------:R-:W-:Y:S02]  /*0150*/  LOP3.LUT R27, R19, 0x7, RZ, 0xc0, !PT ;  /* 0x00000007131b7812 */ /* 0x000fe400078ec0ff */
[----:B------:R-:W-:Y:S02]  /*0160*/  MOV R24, RZ ;  /* 0x000000ff00187202 */ /* 0x000fe40000000f00 */
[----:B------:R-:W-:Y:S02]  /*0170*/  ISETP.NE.AND P0, PT, R27, RZ, PT ;  /* 0x000000ff1b00720c */ /* 0x000fe40003f05270 */
[----:B------:R-:W-:-:S05]  /*0180*/  MOV R21, RZ ;  /* 0x000000ff00157202 */ /* 0x000fca0000000f00 */
[----:B------:R-:W-:Y:S06]  /*0190*/  @!P1 BRA `(.L_x_1) ;  /* 0x0000000000c49947 */ /* 0x000fec0003800000 */
[----:B------:R-:W0:Y:S01]  /*01a0*/  LDC.64 R2, c[0x0][0x380] ;  /* 0x0000e000ff027b82 */ /* 0x000e220000000a00 */
[----:B------:R-:W-:Y:S02]  /*01b0*/  LOP3.LUT R21, R19, 0x7ffffff8, RZ, 0xc0, !PT ;  /* 0x7ffffff813157812 */ /* 0x000fe400078ec0ff */
[----:B------:R-:W-:Y:S02]  /*01c0*/  MOV R24, RZ ;  /* 0x000000ff00187202 */ /* 0x000fe40000000f00 */
[----:B------:R-:W-:Y:S02]  /*01d0*/  MOV R18, R0 ;  /* 0x0000000000127202 */ /* 0x000fe40000000f00 */
[----:B------:R-:W-:Y:S01]  /*01e0*/  IADD3 R22, PT, PT, -R21, RZ, RZ ;  /* 0x000000ff15167210 */ /* 0x000fe20007ffe1ff */
[----:B0-----:R-:W-:-:S03]  /*01f0*/  IMAD.WIDE.U32 R2, R20, 0x4, R2 ;  /* 0x0000000414027825 */ /* 0x001fc600078e0002 */
[----:B------:R-:W-:-:S04]  /*0200*/  IADD3 R4, P1, PT, R2, 0x10, RZ ;  /* 0x0000001002047810 */ /* 0x000fc80007f3e0ff */
[----:B------:R-:W-:-:S09]  /*0210*/  IADD3.X R5, PT, PT, RZ, R3, RZ, P1, !PT ;  /* 0x00000003ff057210 */ /* 0x000fd20000ffe4ff */
.L_x_2:
[----:B------:R-:W0:Y:S01]  /*0220*/  LDC.64 R14, c[0x0][0x388] ;  /* 0x0000e200ff0e7b82 */ /* 0x000e220000000a00 */
[----:B------:R-:W-:Y:S02]  /*0230*/  MOV R2, R4 ;  /* 0x0000000400027202 */ /* 0x000fe40000000f00 */
[----:B------:R-:W-:-:S05]  /*0240*/  MOV R3, R5 ;  /* 0x0000000500037202 */ /* 0x000fca0000000f00 */
[----:B------:R-:W2:Y:S04]  /*0250*/  LDG.E R25, desc[UR4][R2.64+-0x10] ;  /* 0xfffff00402197981 */ /* 0x000ea8000c1e1900 */
[----:B------:R-:W3:Y:S04]  /*0260*/  LDG.E R23, desc[UR4][R2.64+-0xc] ;  /* 0xfffff40402177981 */ /* 0x000ee8000c1e1900 */
[----:B------:R-:W4:Y:S04]  /*0270*/  LDG.E R29, desc[UR4][R2.64+-0x8] ;  /* 0xfffff804021d7981 */ /* 0x000f28000c1e1900 */
[----:B------:R-:W5:Y:S01]  /*0280*/  LDG.E R28, desc[UR4][R2.64+-0x4] ;  /* 0xfffffc04021c7981 */ /* 0x000f62000c1e1900 */
[----:B0-----:R-:W-:-:S05]  /*0290*/  IMAD.WIDE R14, R18, 0x4, R14 ;  /* 0x00000004120e7825 */ /* 0x001fca00078e020e */
[----:B------:R0:W2:Y:S01]  /*02a0*/  LDG.E R26, desc[UR4][R14.64] ;  /* 0x000000040e1a7981 */ /* 0x0000a2000c1e1900 */
[----:B------:R-:W-:-:S04]  /*02b0*/  IMAD.WIDE R12, R17, 0x4, R14 ;  /* 0x00000004110c7825 */ /* 0x000fc800078e020e */
[C---:B------:R-:W-:Y:S02]  /*02c0*/  IMAD.WIDE R4, R17.reuse, 0x4, R12 ;  /* 0x0000000411047825 */ /* 0x040fe400078e020c */
[----:B------:R-:W3:Y:S02]  /*02d0*/  LDG.E R12, desc[UR4][R12.64] ;  /* 0x000000040c0c7981 */ /* 0x000ee4000c1e1900 */
[C---:B------:R-:W-:Y:S02]  /*02e0*/  IMAD.WIDE R8, R17.reuse, 0x4, R4 ;  /* 0x0000000411087825 */ /* 0x040fe400078e0204 */
[----:B------:R-:W4:Y:S02]  /*02f0*/  LDG.E R4, desc[UR4][R4.64] ;  /* 0x0000000404047981 */ /* 0x000f24000c1e1900 */
[C---:B------:R-:W-:Y:S02]  /*0300*/  IMAD.WIDE R6, R17.reuse, 0x4, R8 ;  /* 0x0000000411067825 */ /* 0x040fe400078e0208 */
[----:B------:R-:W5:Y:S02]  /*0310*/  LDG.E R8, desc[UR4][R8.64] ;  /* 0x0000000408087981 */ /* 0x000f64000c1e1900 */
[----:B------:R-:W-:-:S02]  /*0320*/  IMAD.WIDE R10, R17, 0x4, R6 ;  /* 0x00000004110a7825 */ /* 0x000fc400078e0206 */
[----:B------:R-:W5:Y:S04]  /*0330*/  LDG.E R5, desc[UR4][R2.64] ;  /* 0x0000000402057981 */ /* 0x000f68000c1e1900 */
[----:B------:R-:W5:Y:S01]  /*0340*/  LDG.E R6, desc[UR4][R6.64] ;  /* 0x0000000406067981 */ /* 0x000f62000c1e1900 */
[----:B0-----:R-:W-:-:S03]  /*0350*/  IMAD.WIDE R14, R17, 0x4, R10 ;  /* 0x00000004110e7825 */ /* 0x001fc600078e020a */
[----:B------:R-:W5:Y:S04]  /*0360*/  LDG.E R10, desc[UR4][R10.64] ;  /* 0x000000040a0a7981 */ /* 0x000f68000c1e1900 */
[----:B------:R-:W5:Y:S04]  /*0370*/  LDG.E R13, desc[UR4][R14.64] ;  /* 0x000000040e0d7981 */ /* 0x000f68000c1e1900 */
[----:B------:R-:W5:Y:S04]  /*0380*/  LDG.E R7, desc[UR4][R2.64+0x4] ;  /* 0x0000040402077981 */ /* 0x000f68000c1e1900 */
[----:B------:R-:W5:Y:S01]  /*0390*/  LDG.E R9, desc[UR4][R2.64+0xc] ;  /* 0x00000c0402097981 */ /* 0x000f62000c1e1900 */
[----:B--2---:R-:W-:Y:S01]  /*03a0*/  FFMA R26, R25, R26, R24 ;  /* 0x0000001a191a7223 */ /* 0x004fe20000000018 */
[----:B------:R-:W-:-:S02]  /*03b0*/  IMAD.WIDE R24, R17, 0x4, R14 ;  /* 0x0000000411187825 */ /* 0x000fc400078e020e */
[----:B------:R-:W2:Y:S04]  /*03c0*/  LDG.E R14, desc[UR4][R2.64+0x8] ;  /* 0x00000804020e7981 */ /* 0x000ea8000c1e1900 */
[----:B------:R-:W2:Y:S01]  /*03d0*/  LDG.E R24, desc[UR4][R24.64] ;  /* 0x0000000418187981 */ /* 0x000ea2000c1e1900 */
[----:B---3--:R-:W-:Y:S01]  /*03e0*/  FFMA R12, R23, R12, R26 ;  /* 0x0000000c170c7223 */ /* 0x008fe2000000001a */
[----:B------:R-:W-:-:S03]  /*03f0*/  IADD3 R22, PT, PT, R22, 0x8, RZ ;  /* 0x0000000816167810 */ /* 0x000fc60007ffe0ff */
[----:B----4-:R-:W-:Y:S01]  /*0400*/  FFMA R29, R29, R4, R12 ;  /* 0x000000041d1d7223 */ /* 0x010fe2000000000c */
[----:B------:R-:W-:-:S03]  /*0410*/  ISETP.NE.AND P1, PT, R22, RZ, PT ;  /* 0x000000ff1600720c */ /* 0x000fc60003f25270 */
[----:B-----5:R-:W-:Y:S01]  /*0420*/  FFMA R8, R28, R8, R29 ;  /* 0x000000081c087223 */ /* 0x020fe2000000001d */
[----:B------:R-:W-:-:S03]  /*0430*/  IADD3 R4, P2, PT, R2, 0x20, RZ ;  /* 0x0000002002047810 */ /* 0x000fc60007f5e0ff */
[----:B------:R-:W-:Y:S01]  /*0440*/  FFMA R6, R5, R6, R8 ;  /* 0x0000000605067223 */ /* 0x000fe20000000008 */
[----:B------:R-:W-:Y:S02]  /*0450*/  IADD3.X R5, PT, PT, RZ, R3, RZ, P2, !PT ;  /* 0x00000003ff057210 */ /* 0x000fe400017fe4ff */
[----:B------:R-:W-:Y:S01]  /*0460*/  LEA R18, R17, R18, 0x3 ;  /* 0x0000001211127211 */ /* 0x000fe200078e18ff */
[----:B------:R-:W-:-:S04]  /*0470*/  FFMA R7, R7, R10, R6 ;  /* 0x0000000a07077223 */ /* 0x000fc80000000006 */
[----:B--2---:R-:W-:-:S04]  /*0480*/  FFMA R14, R14, R13, R7 ;  /* 0x0000000d0e0e7223 */ /* 0x004fc80000000007 */
[----:B------:R-:W-:Y:S01]  /*0490*/  FFMA R24, R9, R24, R14 ;  /* 0x0000001809187223 */ /* 0x000fe2000000000e */
[----:B------:R-:W-:Y:S06]  /*04a0*/  @P1 BRA `(.L_x_2) ;  /* 0xfffffffc005c1947 */ /* 0x000fec000383ffff */
.L_x_1:
[----:B------:R-:W-:Y:S05]  /*04b0*/  @!P0 BRA `(.L_x_0) ;  /* 0x0000000000fc8947 */ /* 0x000fea0003800000 */
[----:B------:R-:W-:Y:S02]  /*04c0*/  ISETP.GE.U32.AND P1, PT, R27, 0x4, PT ;  /* 0x000000041b00780c */ /* 0x000fe40003f26070 */
[----:B------:R-:W-:-:S04]  /*04d0*/  LOP3.LUT R14, R19, 0x3, RZ, 0xc0, !PT ;  /* 0x00000003130e7812 */ /* 0x000fc800078ec0ff */
[----:B------:R-:W-:-:S07]  /*04e0*/  ISETP.NE.AND P0, PT, R14, RZ, PT ;  /* 0x000000ff0e00720c */ /* 0x000fce0003f05270 */
[----:B------:R-:W-:Y:S06]  /*04f0*/  @!P1 BRA `(.L_x_3) ;  /* 0x00000000006c9947 */ /* 0x000fec0003800000 */
[----:B------:R-:W0:Y:S01]  /*0500*/  LDC.64 R4, c[0x0][0x388] ;  /* 0x0000e200ff047b82 */ /* 0x000e220000000a00 */
[----:B------:R-:W1:Y:S01]  /*0510*/  LDCU.64 UR6, c[0x0][0x380] ;  /* 0x00007000ff0677ac */ /* 0x000e620008000a00 */
[----:B------:R-:W-:Y:S01]  /*0520*/  IMAD R7, R21, R17, R0 ;  /* 0x0000001115077224 */ /* 0x000fe200078e0200 */
[CC--:B------:R-:W-:Y:S02]  /*0530*/  IADD3 R3, PT, PT, R20.reuse, R21.reuse, RZ ;  /* 0x0000001514037210 */ /* 0x0c0fe40007ffe0ff */
[----:B------:R-:W-:-:S03]  /*0540*/  IADD3 R8, P1, PT, R20, R21, RZ ;  /* 0x0000001514087210 */ /* 0x000fc60007f3e0ff */
[----:B------:R-:W2:Y:S01]  /*0550*/  LDC.64 R12, c[0x0][0x380] ;  /* 0x0000e000ff0c7b82 */ /* 0x000ea20000000a00 */
[----:B0-----:R-:W-:-:S04]  /*0560*/  IMAD.WIDE R4, R7, 0x4, R4 ;  /* 0x0000000407047825 */ /* 0x001fc800078e0204 */
[----:B------:R-:W-:Y:S02]  /*0570*/  IMAD.WIDE R6, R17, 0x4, R4 ;  /* 0x0000000411067825 */ /* 0x000fe400078e0204 */
[----:B------:R-:W3:Y:S02]  /*0580*/  LDG.E R4, desc[UR4][R4.64] ;  /* 0x0000000404047981 */ /* 0x000ee4000c1e1900 */
[----:B--2---:R-:W-:Y:S01]  /*0590*/  IMAD.WIDE.U32 R12, R3, 0x4, R12 ;  /* 0x00000004030c7825 */ /* 0x004fe200078e000c */
[----:B------:R-:W-:Y:S02]  /*05a0*/  IADD3.X R3, PT, PT, RZ, RZ, RZ, P1, !PT ;  /* 0x000000ffff037210 */ /* 0x000fe40000ffe4ff */
[----:B-1----:R-:W-:-:S03]  /*05b0*/  LEA R2, P1, R8, UR6, 0x2 ;  /* 0x0000000608027c11 */ /* 0x002fc6000f8210ff */
[----:B------:R-:W3:Y:S01]  /*05c0*/  LDG.E R13, desc[UR4][R12.64] ;  /* 0x000000040c0d7981 */ /* 0x000ee2000c1e1900 */
[----:B------:R-:W-:Y:S01]  /*05d0*/  LEA.HI.X R3, R8, UR7, R3, 0x2, P1 ;  /* 0x0000000708037c11 */ /* 0x000fe200088f1403 */
[C---:B------:R-:W-:Y:S02]  /*05e0*/  IMAD.WIDE R8, R17.reuse, 0x4, R6 ;  /* 0x0000000411087825 */ /* 0x040fe400078e0206 */
[----:B------:R-:W2:Y:S04]  /*05f0*/  LDG.E R6, desc[UR4][R6.64] ;  /* 0x0000000406067981 */ /* 0x000ea8000c1e1900 */
[----:B------:R-:W2:Y:S01]  /*0600*/  LDG.E R15, desc[UR4][R2.64+0x4] ;  /* 0x00000404020f7981 */ /* 0x000ea2000c1e1900 */
[----:B------:R-:W-:-:S03]  /*0610*/  IMAD.WIDE R10, R17, 0x4, R8 ;  /* 0x00000004110a7825 */ /* 0x000fc600078e0208 */
[----:B------:R-:W4:Y:S04]  /*0620*/  LDG.E R22, desc[UR4][R8.64] ;  /* 0x0000000408167981 */ /* 0x000f28000c1e1900 */
[----:B------:R-:W4:Y:S04]  /*0630*/  LDG.E R18, desc[UR4][R2.64+0x8] ;  /* 0x0000080402127981 */ /* 0x000f28000c1e1900 */
[----:B------:R-:W5:Y:S04]  /*0640*/  LDG.E R26, desc[UR4][R2.64+0xc] ;  /* 0x00000c04021a7981 */ /* 0x000f68000c1e1900 */
[----:B------:R-:W5:Y:S01]  /*0650*/  LDG.E R10, desc[UR4][R10.64] ;  /* 0x000000040a0a7981 */ /* 0x000f62000c1e1900 */
[----:B------:R-:W-:Y:S01]  /*0660*/  IADD3 R21, PT, PT, R21, 0x4, RZ ;  /* 0x0000000415157810 */ /* 0x000fe20007ffe0ff */
[----:B---3--:R-:W-:-:S04]  /*0670*/  FFMA R24, R13, R4, R24 ;  /* 0x000000040d187223 */ /* 0x008fc80000000018 */
[----:B--2---:R-:W-:-:S04]  /*0680*/  FFMA R15, R15, R6, R24 ;  /* 0x000000060f0f7223 */ /* 0x004fc80000000018 */
[----:B----4-:R-:W-:-:S04]  /*0690*/  FFMA R15, R18, R22, R15 ;  /* 0x00000016120f7223 */ /* 0x010fc8000000000f */
[----:B-----5:R-:W-:-:S07]  /*06a0*/  FFMA R24, R26, R10, R15 ;  /* 0x0000000a1a187223 */ /* 0x020fce000000000f */
.L_x_3:
[----:B------:R-:W-:Y:S05]  /*06b0*/  @!P0 BRA `(.L_x_0) ;  /* 0x00000000007c8947 */ /* 0x000fea0003800000 */
[----:B------:R-:W-:Y:S01]  /*06c0*/  ISETP.NE.AND P1, PT, R14, 0x1, PT ;  /* 0x000000010e00780c */ /* 0x000fe20003f25270 */
[----:B------:R-:W0:Y:S01]  /*06d0*/  LDC.64 R10, c[0x0][0x380] ;  /* 0x0000e000ff0a7b82 */ /* 0x000e220000000a00 */
[----:B------:R-:W-:-:S04]  /*06e0*/  LOP3.LUT R19, R19, 0x1, RZ, 0xc0, !PT ;  /* 0x0000000113137812 */ /* 0x000fc800078ec0ff */
[----:B------:R-:W-:-:S03]  /*06f0*/  ISETP.NE.U32.AND P0, PT, R19, 0x1, PT ;  /* 0x000000011300780c */ /* 0x000fc60003f05070 */
[----:B------:R-:W1:Y:S04]  /*0700*/  LDC.64 R8, c[0x0][0x388] ;  /* 0x0000e200ff087b82 */ /* 0x000e680000000a00 */
[CC--:B------:R-:W-:Y:S02]  /*0710*/  @P1 IADD3 R13, PT, PT, R20.reuse, R21.reuse, RZ ;  /* 0x00000015140d1210 */ /* 0x0c0fe40007ffe0ff */
[----:B------:R-:W-:Y:S02]  /*0720*/  @P1 IADD3 R12, P2, PT, R20, R21, RZ ;  /* 0x00000015140c1210 */ /* 0x000fe40007f5e0ff */
[----:B------:R-:W2:Y:S02]  /*0730*/  @P1 LDC.64 R2, c[0x0][0x380] ;  /* 0x0000e000ff021b82 */ /* 0x000ea40000000a00 */
[----:B------:R-:W-:-:S06]  /*0740*/  @P1 IADD3.X R14, PT, PT, RZ, RZ, RZ, P2, !PT ;  /* 0x000000ffff0e1210 */ /* 0x000fcc00017fe4ff */
[----:B------:R-:W3:Y:S01]  /*0750*/  LDC.64 R4, c[0x0][0x380] ;  /* 0x0000e000ff047b82 */ /* 0x000ee20000000a00 */
[----:B0-----:R-:W-:-:S04]  /*0760*/  @P1 IMAD.WIDE.U32 R10, R13, 0x4, R10 ;  /* 0x000000040d0a1825 */ /* 0x001fc800078e000a */
[C---:B------:R-:W-:Y:S01]  /*0770*/  @P1 IMAD R13, R21.reuse, R17, R0 ;  /* 0x00000011150d1224 */ /* 0x040fe200078e0200 */
[----:B------:R-:W-:Y:S01]  /*0780*/  @P1 IADD3 R21, PT, PT, R21, 0x2, RZ ;  /* 0x0000000215151810 */ /* 0x000fe20007ffe0ff */
[----:B------:R-:W4:Y:S01]  /*0790*/  @P1 LDG.E R11, desc[UR4][R10.64] ;  /* 0x000000040a0b1981 */ /* 0x000f22000c1e1900 */
[----:B------:R-:W0:Y:S01]  /*07a0*/  LDC.64 R6, c[0x0][0x388] ;  /* 0x0000e200ff067b82 */ /* 0x000e220000000a00 */
[----:B-1----:R-:W-:Y:S01]  /*07b0*/  @P1 IMAD.WIDE R8, R13, 0x4, R8 ;  /* 0x000000040d081825 */ /* 0x002fe200078e0208 */
[----:B------:R-:W-:Y:S02]  /*07c0*/  @!P0 IADD3 R15, PT, PT, R20, R21, RZ ;  /* 0x00000015140f8210 */ /* 0x000fe40007ffe0ff */
[----:B--2---:R-:W-:Y:S01]  /*07d0*/  @P1 LEA R2, P2, R12, R2, 0x2 ;  /* 0x000000020c021211 */ /* 0x004fe200078410ff */
[----:B------:R-:W-:-:S03]  /*07e0*/  @!P0 IMAD R21, R21, R17, R0 ;  /* 0x0000001115158224 */ /* 0x000fc600078e0200 */
[----:B------:R-:W-:Y:S01]  /*07f0*/  @P1 LEA.HI.X R3, R12, R3, R14, 0x2, P2 ;  /* 0x000000030c031211 */ /* 0x000fe200010f140e */
[----:B------:R-:W-:Y:S01]  /*0800*/  @P1 IMAD.WIDE R12, R17, 0x4, R8 ;  /* 0x00000004110c1825 */ /* 0x000fe200078e0208 */
[----:B------:R-:W4:Y:S03]  /*0810*/  @P1 LDG.E R14, desc[UR4][R8.64] ;  /* 0x00000004080e1981 */ /* 0x000f26000c1e1900 */
[----:B---3--:R-:W-:Y:S01]  /*0820*/  @!P0 IMAD.WIDE.U32 R4, R15, 0x4, R4 ;  /* 0x000000040f048825 */ /* 0x008fe200078e0004 */
[----:B------:R-:W2:Y:S04]  /*0830*/  @P1 LDG.E R2, desc[UR4][R2.64+0x4] ;  /* 0x0000040402021981 */ /* 0x000ea8000c1e1900 */
[----:B------:R-:W2:Y:S01]  /*0840*/  @P1 LDG.E R12, desc[UR4][R12.64] ;  /* 0x000000040c0c1981 */ /* 0x000ea2000c1e1900 */
[----:B0-----:R-:W-:-:S03]  /*0850*/  @!P0 IMAD.WIDE R6, R21, 0x4, R6 ;  /* 0x0000000415068825 */ /* 0x001fc600078e0206 */
[----:B------:R-:W3:Y:S04]  /*0860*/  @!P0 LDG.E R5, desc[UR4][R4.64] ;  /* 0x0000000404058981 */ /* 0x000ee8000c1e1900 */
[----:B------:R-:W3:Y:S01]  /*0870*/  @!P0 LDG.E R6, desc[UR4][R6.64] ;  /* 0x0000000406068981 */ /* 0x000ee2000c1e1900 */
[----:B----4-:R-:W-:-:S04]  /*0880*/  @P1 FFMA R11, R11, R14, R24 ;  /* 0x0000000e0b0b1223 */ /* 0x010fc80000000018 */
[----:B--2---:R-:W-:-:S04]  /*0890*/  @P1 FFMA R24, R2, R12, R11 ;  /* 0x0000000c02181223 */ /* 0x004fc8000000000b */
[----:B---3--:R-:W-:-:S07]  /*08a0*/  @!P0 FFMA R24, R5, R6, R24 ;  /* 0x0000000605188223 */ /* 0x008fce0000000018 */
.L_x_0:
[----:B------:R-:W0:Y:S01]  /*08b0*/  LDC.64 R2, c[0x0][0x390] ;  /* 0x0000e400ff027b82 */ /* 0x000e220000000a00 */
[----:B------:R-:W-:-:S04]  /*08c0*/  IMAD R17, R16, R17, R0 ;  /* 0x0000001110117224 */ /* 0x000fc800078e0200 */
[----:B0-----:R-:W-:-:S05]  /*08d0*/  IMAD.WIDE R2, R17, 0x4, R2 ;  /* 0x0000000411027825 */ /* 0x001fca00078e0202 */
[----:B------:R-:W-:Y:S01]  /*08e0*/  STG.E desc[UR4][R2.64], R24 ;  /* 0x0000001802007986 */ /* 0x000fe2000c101904 */
[----:B------:R-:W-:Y:S05]  /*08f0*/  EXIT ;  /* 0x000000000000794d */ /* 0x000fea0003800000 */
.L_x_4:
[----:B------:R-:W-:-:S00]  /*0900*/  BRA `(.L_x_4) ;  /* 0xfffffffc00fc7947 */ /* 0x000fc0000383ffff */
[----:B------:R-:W-:-:S00]  /*0910*/  NOP ;  /* 0x0000000000007918 */ /* 0x000fc00000000000 */
        /* <DEDUP_REMOVED lines=14> */
.L_x_5:


//--------------------- .nv.shared.reserved.0     --------------------------
	.section	.nv.shared.reserved.0,"aw",@nobits
	.weak		__nv_reservedSMEM_offset_0_alias
	.size		__nv_reservedSMEM_offset_0_alias, 0, 64
	.other		__nv_reservedSMEM_offset_0_alias,@"STO_CUDA_RESERVED_SHARED STV_DEFAULT"
__nv_reservedSMEM_offset_0_alias:
	.zero		0
	.zero		64


//--------------------- .nv.constant0._Z20matrixMultiplyKernelPfS_S_iiii --------------------------
	.section	.nv.constant0._Z20matrixMultiplyKernelPfS_S_iiii,"a",@progbits
	.sectionflags	@""
	.align	4
.nv.constant0._Z20matrixMultiplyKernelPfS_S_iiii:
	.zero		936


//--------------------- SYMBOLS --------------------------

	.type		.nv.reservedSmem.offset0,@object
	.size		.nv.reservedSmem.offset0,0x4
